	.headerflags	@"EF_CUDA_TEXMODE_UNIFIED EF_CUDA_64BIT_ADDRESS EF_CUDA_ACCELERATORS EF_CUDA_SM90 EF_CUDA_VIRTUAL_SM(EF_CUDA_SM90)"
	.elftype	@"ET_EXEC"


//--------------------- .nv.info                  --------------------------
	.section	.nv.info,"",@"SHT_CUDA_INFO"
	.align	4


	//----- nvinfo : EIATTR_REGCOUNT
	.align		4
        /*0000*/ 	.byte	0x04, 0x2f
        /*0002*/ 	.short	(.L_1 - .L_0)
	.align		4
.L_0:
        /*0004*/ 	.word	index@(triton_poi_fused__softmax_div_eq_masked_fill_mul_2)
        /*0008*/ 	.word	0x00000018


	//----- nvinfo : EIATTR_MIN_STACK_SIZE
	.align		4
.L_1:
        /*000c*/ 	.byte	0x04, 0x12
        /*000e*/ 	.short	(.L_3 - .L_2)
	.align		4
.L_2:
        /*0010*/ 	.word	index@(triton_poi_fused__softmax_div_eq_masked_fill_mul_2)
        /*0014*/ 	.word	0x00000000


	//----- nvinfo : EIATTR_FRAME_SIZE
	.align		4
.L_3:
        /*0018*/ 	.byte	0x04, 0x11
        /*001a*/ 	.short	(.L_5 - .L_4)
	.align		4
.L_4:
        /*001c*/ 	.word	index@(triton_poi_fused__softmax_div_eq_masked_fill_mul_2)
        /*0020*/ 	.word	0x00000000


	//----- nvinfo : EIATTR_MIN_STACK_SIZE
	.align		4
.L_5:
        /*0024*/ 	.byte	0x04, 0x12
        /*0026*/ 	.short	(.L_7 - .L_6)
	.align		4
.L_6:
        /*0028*/ 	.word	index@(triton_poi_fused__softmax_div_eq_masked_fill_mul_2)
        /*002c*/ 	.word	0x00000000
.L_7:


//--------------------- .nv.info.triton_poi_fused__softmax_div_eq_masked_fill_mul_2 --------------------------
	.section	.nv.info.triton_poi_fused__softmax_div_eq_masked_fill_mul_2,"",@"SHT_CUDA_INFO"
	.sectionflags	@""
	.align	4


	//----- nvinfo : EIATTR_CUDA_API_VERSION
	.align		4
        /*0000*/ 	.byte	0x04, 0x37
        /*0002*/ 	.short	(.L_9 - .L_8)
.L_8:
        /*0004*/ 	.word	0x0000007c


	//----- nvinfo : EIATTR_KPARAM_INFO
	.align		4
.L_9:
        /*0008*/ 	.byte	0x04, 0x17
        /*000a*/ 	.short	(.L_11 - .L_10)
.L_10:
        /*000c*/ 	.word	0x00000000
        /*0010*/ 	.short	0x0004
        /*0012*/ 	.short	0x0020
        /*0014*/ 	.byte	0x00, 0xf0, 0x11, 0x00


	//----- nvinfo : EIATTR_KPARAM_INFO
	.align		4
.L_11:
        /*0018*/ 	.byte	0x04, 0x17
        /*001a*/ 	.short	(.L_13 - .L_12)
.L_12:
        /*001c*/ 	.word	0x00000000
        /*0020*/ 	.short	0x0003
        /*0022*/ 	.short	0x0018
        /*0024*/ 	.byte	0x00, 0xf4, 0x21, 0x00


	//----- nvinfo : EIATTR_KPARAM_INFO
	.align		4
.L_13:
        /*0028*/ 	.byte	0x04, 0x17
        /*002a*/ 	.short	(.L_15 - .L_14)
.L_14:
        /*002c*/ 	.word	0x00000000
        /*0030*/ 	.short	0x0002
        /*0032*/ 	.short	0x0010
        /*0034*/ 	.byte	0x00, 0xf4, 0x21, 0x00


	//----- nvinfo : EIATTR_KPARAM_INFO
	.align		4
.L_15:
        /*0038*/ 	.byte	0x04, 0x17
        /*003a*/ 	.short	(.L_17 - .L_16)
.L_16:
        /*003c*/ 	.word	0x00000000
        /*0040*/ 	.short	0x0001
        /*0042*/ 	.short	0x0008
        /*0044*/ 	.byte	0x00, 0xf4, 0x21, 0x00


	//----- nvinfo : EIATTR_KPARAM_INFO
	.align		4
.L_17:
        /*0048*/ 	.byte	0x04, 0x17
        /*004a*/ 	.short	(.L_19 - .L_18)
.L_18:
        /*004c*/ 	.word	0x00000000
        /*0050*/ 	.short	0x0000
        /*0052*/ 	.short	0x0000
        /*0054*/ 	.byte	0x00, 0xf4, 0x21, 0x00


	//----- nvinfo : EIATTR_SPARSE_MMA_MASK
	.align		4
.L_19:
        /*0058*/ 	.byte	0x03, 0x50
        /*005a*/ 	.short	0x0000


	//----- nvinfo : EIATTR_MAXREG_COUNT
	.align		4
        /*005c*/ 	.byte	0x03, 0x1b
        /*005e*/ 	.short	0x00ff


	//----- nvinfo : EIATTR_EXIT_INSTR_OFFSETS
	.align		4
        /*0060*/ 	.byte	0x04, 0x1c
        /*0062*/ 	.short	(.L_21 - .L_20)


	//   ....[0]....
.L_20:
        /*0064*/ 	.word	0x000007d0


	//   ....[1]....
        /*0068*/ 	.word	0x000007f0


	//----- nvinfo : EIATTR_REQNTID
	.align		4
.L_21:
        /*006c*/ 	.byte	0x04, 0x10
        /*006e*/ 	.short	(.L_23 - .L_22)
.L_22:
        /*0070*/ 	.word	0x00000020
        /*0074*/ 	.word	0x00000001
        /*0078*/ 	.word	0x00000001


	//----- nvinfo : EIATTR_CBANK_PARAM_SIZE
	.align		4
.L_23:
        /*007c*/ 	.byte	0x03, 0x19
        /*007e*/ 	.short	0x0024


	//----- nvinfo : EIATTR_PARAM_CBANK
	.align		4
        /*0080*/ 	.byte	0x04, 0x0a
        /*0082*/ 	.short	(.L_25 - .L_24)
	.align		4
.L_24:
        /*0084*/ 	.word	index@(.nv.constant0.triton_poi_fused__softmax_div_eq_masked_fill_mul_2)
        /*0088*/ 	.short	0x0210
        /*008a*/ 	.short	0x0024


	//----- nvinfo : EIATTR_SW_WAR
	.align		4
.L_25:
        /*008c*/ 	.byte	0x04, 0x36
        /*008e*/ 	.short	(.L_27 - .L_26)
.L_26:
        /*0090*/ 	.word	0x00000008
.L_27:


//--------------------- .nv.callgraph             --------------------------
	.section	.nv.callgraph,"",@"SHT_CUDA_CALLGRAPH"
	.align	4
	.sectionentsize	8
	.align		4
        /*0000*/ 	.word	0x00000000
	.align		4
        /*0004*/ 	.word	0xffffffff
	.align		4
        /*0008*/ 	.word	0x00000000
	.align		4
        /*000c*/ 	.word	0xfffffffe
	.align		4
        /*0010*/ 	.word	0x00000000
	.align		4
        /*0014*/ 	.word	0xfffffffd
	.align		4
        /*0018*/ 	.word	0x00000000
	.align		4
        /*001c*/ 	.word	0xfffffffc


//--------------------- .text.triton_poi_fused__softmax_div_eq_masked_fill_mul_2 --------------------------
	.section	.text.triton_poi_fused__softmax_div_eq_masked_fill_mul_2,"ax",@progbits
	.align	128
        .global         triton_poi_fused__softmax_div_eq_masked_fill_mul_2
        .type           triton_poi_fused__softmax_div_eq_masked_fill_mul_2,@function
        .size           triton_poi_fused__softmax_div_eq_masked_fill_mul_2,(.L_x_1 - triton_poi_fused__softmax_div_eq_masked_fill_mul_2)
        .other          triton_poi_fused__softmax_div_eq_masked_fill_mul_2,@"STO_CUDA_ENTRY STV_DEFAULT"
triton_poi_fused__softmax_div_eq_masked_fill_mul_2:
.text.triton_poi_fused__softmax_div_eq_masked_fill_mul_2:
[----:B------:R-:W0:Y:S02]  /*0000*/  LDC R1, c[0x0][0x28] ;  /* 0x00000a00ff017b82 */ /* 0x000e240000000800 */
[----:B------:R-:W1:Y:S01]  /*0010*/  S2R R0, SR_TID.X ;  /* 0x0000000000007919 */ /* 0x000e620000002100 */
[----:B------:R-:W2:Y:S01]  /*0020*/  LDC.64 R2, c[0x0][0x210] ;  /* 0x00008400ff027b82 */ /* 0x000ea20000000a00 */
[----:B------:R-:W-:Y:S01]  /*0030*/  ULDC.64 UR4, c[0x0][0x208] ;  /* 0x0000820000047ab9 */ /* 0x000fe20000000a00 */
[----:B------:R-:W3:Y:S01]  /*0040*/  S2R R5, SR_CTAID.X ;  /* 0x0000000000057919 */ /* 0x000ee20000002500 */
[----:B-1----:R-:W-:Y:S01]  /*0050*/  IMAD.SHL.U32 R0, R0, 0x2, RZ ;  /* 0x0000000200007824 */ /* 0x002fe200078e00ff */
[----:B---3--:R-:W-:-:S04]  /*0060*/  SHF.R.S32.HI R7, RZ, 0x19, R5 ;  /* 0x00000019ff077819 */ /* 0x008fc80000011405 */
[----:B------:R-:W-:Y:S02]  /*0070*/  LOP3.LUT R0, R0, 0x3e, RZ, 0xc0, !PT ;  /* 0x0000003e00007812 */ /* 0x000fe400078ec0ff */
[----:B------:R-:W-:-:S03]  /*0080*/  SGXT R7, R7, 0x1 ;  /* 0x000000010707781a */ /* 0x000fc60000000200 */
[----:B------:R-:W-:Y:S02]  /*0090*/  IMAD R0, R5, 0x40, R0 ;  /* 0x0000004005007824 */ /* 0x000fe400078e0200 */
[----:B------:R-:W1:Y:S01]  /*00a0*/  LDC.64 R4, c[0x0][0x218] ;  /* 0x00008600ff047b82 */ /* 0x000e620000000a00 */
[----:B------:R-:W-:Y:S01]  /*00b0*/  HFMA2.MMA R8, -RZ, RZ, 0, 0 ;  /* 0x00000000ff087435 */ /* 0x000fe200000001ff */
[C---:B------:R-:W-:Y:S01]  /*00c0*/  IMAD.SHL.U32 R9, R0.reuse, 0x4, RZ ;  /* 0x0000000400097824 */ /* 0x040fe200078e00ff */
[----:B------:R-:W-:Y:S02]  /*00d0*/  LEA.HI R7, R7, R0, RZ, 0x4 ;  /* 0x0000000007077211 */ /* 0x000fe400078f20ff */
[----:B------:R-:W-:Y:S02]  /*00e0*/  ISETP.GE.AND P0, PT, R0, 0x40, PT ;  /* 0x000000400000780c */ /* 0x000fe40003f06270 */
[----:B------:R-:W-:-:S04]  /*00f0*/  LOP3.LUT R7, R7, 0xfffffff0, RZ, 0xc0, !PT ;  /* 0xfffffff007077812 */ /* 0x000fc800078ec0ff */
[----:B------:R-:W-:-:S05]  /*0100*/  IADD3 R7, R0, -R7, RZ ;  /* 0x8000000700077210 */ /* 0x000fca0007ffe0ff */
[----:B--2---:R-:W-:Y:S01]  /*0110*/  IMAD.WIDE R2, R7, 0x4, R2 ;  /* 0x0000000407027825 */ /* 0x004fe200078e0202 */
[----:B------:R-:W-:-:S06]  /*0120*/  CS2R R6, SRZ ;  /* 0x0000000000067805 */ /* 0x000fcc000001ff00 */
[----:B------:R2:W3:Y:S01]  /*0130*/  @!P0 LDG.E.EL.64 R6, desc[UR4][R2.64] ;  /* 0x0000000402068981 */ /* 0x0004e2000c2e1b00 */
[----:B-1----:R-:W-:Y:S01]  /*0140*/  IMAD.WIDE R4, R9, 0x4, R4 ;  /* 0x0000000409047825 */ /* 0x002fe200078e0204 */
[----:B------:R-:W-:-:S04]  /*0150*/  CS2R R10, SRZ ;  /* 0x00000000000a7805 */ /* 0x000fc8000001ff00 */
[----:B------:R-:W4:Y:S01]  /*0160*/  @!P0 LDG.E.EL R8, desc[UR4][R4.64] ;  /* 0x0000000404088981 */ /* 0x000f22000c2e1900 */
[----:B------:R-:W-:-:S03]  /*0170*/  CS2R R12, SRZ ;  /* 0x00000000000c7805 */ /* 0x000fc6000001ff00 */
[----:B------:R-:W5:Y:S04]  /*0180*/  @!P0 LDG.E.EL R10, desc[UR4][R4.64+0x4] ;  /* 0x00000404040a8981 */ /* 0x000f68000c2e1900 */
[----:B------:R-:W5:Y:S01]  /*0190*/  @!P0 LDG.E.EL R12, desc[UR4][R4.64+0x8] ;  /* 0x00000804040c8981 */ /* 0x000f62000c2e1900 */
[----:B------:R-:W-:-:S03]  /*01a0*/  IMAD.MOV.U32 R9, RZ, RZ, RZ ;  /* 0x000000ffff097224 */ /* 0x000fc600078e00ff */
[----:B------:R-:W5:Y:S04]  /*01b0*/  @!P0 LDG.E.EL R13, desc[UR4][R4.64+0xc] ;  /* 0x00000c04040d8981 */ /* 0x000f68000c2e1900 */
[----:B------:R-:W5:Y:S04]  /*01c0*/  @!P0 LDG.E.EL R9, desc[UR4][R4.64+0x10] ;  /* 0x0000100404098981 */ /* 0x000f68000c2e1900 */
[----:B------:R-:W5:Y:S01]  /*01d0*/  @!P0 LDG.E.EL R11, desc[UR4][R4.64+0x14] ;  /* 0x00001404040b8981 */ /* 0x000f62000c2e1900 */
[----:B--2---:R-:W-:-:S06]  /*01e0*/  MOV R3, RZ ;  /* 0x000000ff00037202 */ /* 0x004fcc0000000f00 */
[----:B------:R-:W2:Y:S01]  /*01f0*/  @!P0 LDG.E.EL R3, desc[UR4][R4.64+0x18] ;  /* 0x0000180404038981 */ /* 0x000ea2000c2e1900 */
[----:B------:R-:W-:-:S06]  /*0200*/  IMAD.MOV.U32 R14, RZ, RZ, RZ ;  /* 0x000000ffff0e7224 */ /* 0x000fcc00078e00ff */
[----:B------:R1:W2:Y:S01]  /*0210*/  @!P0 LDG.E.EL R14, desc[UR4][R4.64+0x1c] ;  /* 0x00001c04040e8981 */ /* 0x0002a2000c2e1900 */
[----:B---3--:R-:W-:Y:S01]  /*0220*/  FMUL R6, R6, R6 ;  /* 0x0000000606067220 */ /* 0x008fe20000400000 */
[----:B------:R-:W-:-:S04]  /*0230*/  FMUL R7, R7, R7 ;  /* 0x0000000707077220 */ /* 0x000fc80000400000 */
[----:B------:R-:W-:-:S04]  /*0240*/  FSETP.NEU.AND P4, PT, R6, RZ, PT ;  /* 0x000000ff0600720b */ /* 0x000fc80003f8d000 */
[----:B----4-:R-:W-:Y:S02]  /*0250*/  FSEL R15, R8, -10000, P4 ;  /* 0xc61c4000080f7808 */ /* 0x010fe40002000000 */
[----:B-----5:R-:W-:Y:S02]  /*0260*/  FSEL R10, R10, -10000, P4 ;  /* 0xc61c40000a0a7808 */ /* 0x020fe40002000000 */
[C---:B------:R-:W-:Y:S02]  /*0270*/  FSETP.NAN.AND P2, PT, R15.reuse, R15, PT ;  /* 0x0000000f0f00720b */ /* 0x040fe40003f48000 */
[CC--:B------:R-:W-:Y:S02]  /*0280*/  FSETP.GT.AND P1, PT, R15.reuse, R10.reuse, PT ;  /* 0x0000000a0f00720b */ /* 0x0c0fe40003f24000 */
[----:B------:R-:W-:Y:S02]  /*0290*/  FSEL R2, R15, R10, P2 ;  /* 0x0000000a0f027208 */ /* 0x000fe40001000000 */
[----:B------:R-:W-:-:S02]  /*02a0*/  FSEL R17, R12, -10000, P4 ;  /* 0xc61c40000c117808 */ /* 0x000fc40002000000 */
[----:B------:R-:W-:Y:S02]  /*02b0*/  FSEL R2, R15, R2, P1 ;  /* 0x000000020f027208 */ /* 0x000fe40000800000 */
[----:B------:R-:W-:Y:S02]  /*02c0*/  FSETP.NEU.AND P1, PT, R7, RZ, PT ;  /* 0x000000ff0700720b */ /* 0x000fe40003f2d000 */
[C---:B------:R-:W-:Y:S02]  /*02d0*/  FSETP.GT.AND P2, PT, R2.reuse, R17, PT ;  /* 0x000000110200720b */ /* 0x040fe40003f44000 */
[----:B------:R-:W-:Y:S02]  /*02e0*/  FSETP.NAN.AND P3, PT, R2, R2, PT ;  /* 0x000000020200720b */ /* 0x000fe40003f68000 */
[----:B------:R-:W-:Y:S02]  /*02f0*/  FSEL R13, R13, -10000, P4 ;  /* 0xc61c40000d0d7808 */ /* 0x000fe40002000000 */
[----:B-1----:R-:W-:-:S02]  /*0300*/  FSEL R4, R9, -10000, P1 ;  /* 0xc61c400009047808 */ /* 0x002fc40000800000 */
[----:B------:R-:W-:Y:S02]  /*0310*/  FSEL R11, R11, -10000, P1 ;  /* 0xc61c40000b0b7808 */ /* 0x000fe40000800000 */
[----:B--2---:R-:W-:-:S03]  /*0320*/  FSEL R6, R3, -10000, P1 ;  /* 0xc61c400003067808 */ /* 0x004fc60000800000 */
[----:B------:R-:W-:Y:S02]  /*0330*/  @!P2 FSEL R2, R2, R17, P3 ;  /* 0x000000110202a208 */ /* 0x000fe40001800000 */
[----:B------:R-:W-:Y:S02]  /*0340*/  FSETP.GT.AND P2, PT, R4, R11, PT ;  /* 0x0000000b0400720b */ /* 0x000fe40003f44000 */
[----:B------:R-:W-:Y:S02]  /*0350*/  FSETP.GT.AND P4, PT, R2, R13, PT ;  /* 0x0000000d0200720b */ /* 0x000fe40003f84000 */
[C---:B------:R-:W-:Y:S02]  /*0360*/  FSETP.NAN.AND P3, PT, R4.reuse, R4, PT ;  /* 0x000000040400720b */ /* 0x040fe40003f68000 */
[----:B------:R-:W-:Y:S02]  /*0370*/  FSEL R5, R4, R11, P2 ;  /* 0x0000000b04057208 */ /* 0x000fe40001000000 */
[----:B------:R-:W-:-:S02]  /*0380*/  FSEL R14, R14, -10000, P1 ;  /* 0xc61c40000e0e7808 */ /* 0x000fc40000800000 */
[----:B------:R-:W-:Y:S02]  /*0390*/  FSEL R3, R4, R5, P3 ;  /* 0x0000000504037208 */ /* 0x000fe40001800000 */
[C---:B------:R-:W-:Y:S02]  /*03a0*/  FSETP.NAN.AND P3, PT, R2.reuse, R2, PT ;  /* 0x000000020200720b */ /* 0x040fe40003f68000 */
[C---:B------:R-:W-:Y:S02]  /*03b0*/  FSETP.GT.AND P2, PT, R3.reuse, R6, PT ;  /* 0x000000060300720b */ /* 0x040fe40003f44000 */
[----:B------:R-:W-:Y:S02]  /*03c0*/  @!P4 FSEL R2, R2, R13, P3 ;  /* 0x0000000d0202c208 */ /* 0x000fe40001800000 */
[----:B------:R-:W-:-:S03]  /*03d0*/  FSETP.NAN.AND P3, PT, R3, R3, PT ;  /* 0x000000030300720b */ /* 0x000fc60003f68000 */
[--C-:B------:R-:W-:Y:S01]  /*03e0*/  FADD R15, R15, -R2.reuse ;  /* 0x800000020f0f7221 */ /* 0x100fe20000000000 */
[--C-:B------:R-:W-:Y:S01]  /*03f0*/  FADD R10, R10, -R2.reuse ;  /* 0x800000020a0a7221 */ /* 0x100fe20000000000 */
[--C-:B------:R-:W-:Y:S01]  /*0400*/  FADD R17, R17, -R2.reuse ;  /* 0x8000000211117221 */ /* 0x100fe20000000000 */
[----:B------:R-:W-:Y:S01]  /*0410*/  FADD R13, R13, -R2 ;  /* 0x800000020d0d7221 */ /* 0x000fe20000000000 */
[----:B------:R-:W-:Y:S01]  /*0420*/  FMUL R15, R15, 1.4426950216293334961 ;  /* 0x3fb8aa3b0f0f7820 */ /* 0x000fe20000400000 */
[----:B------:R-:W-:Y:S01]  /*0430*/  FMUL R10, R10, 1.4426950216293334961 ;  /* 0x3fb8aa3b0a0a7820 */ /* 0x000fe20000400000 */
[----:B------:R-:W-:Y:S01]  /*0440*/  @!P2 FSEL R3, R3, R6, P3 ;  /* 0x000000060303a208 */ /* 0x000fe20001800000 */
[----:B------:R-:W-:Y:S01]  /*0450*/  FMUL R17, R17, 1.4426950216293334961 ;  /* 0x3fb8aa3b11117820 */ /* 0x000fe20000400000 */
[----:B------:R-:W-:Y:S01]  /*0460*/  FMUL R13, R13, 1.4426950216293334961 ;  /* 0x3fb8aa3b0d0d7820 */ /* 0x000fe20000400000 */
[----:B------:R-:W-:Y:S02]  /*0470*/  FSETP.GEU.AND P6, PT, R15, -126, PT ;  /* 0xc2fc00000f00780b */ /* 0x000fe40003fce000 */
[----:B------:R-:W-:-:S02]  /*0480*/  FSETP.GT.AND P1, PT, R3, R14, PT ;  /* 0x0000000e0300720b */ /* 0x000fc40003f24000 */
[----:B------:R-:W-:Y:S02]  /*0490*/  FSETP.GEU.AND P5, PT, R10, -126, PT ;  /* 0xc2fc00000a00780b */ /* 0x000fe40003fae000 */
[----:B------:R-:W-:Y:S02]  /*04a0*/  FSETP.NAN.AND P2, PT, R3, R3, PT ;  /* 0x000000030300720b */ /* 0x000fe40003f48000 */
[----:B------:R-:W-:-:S05]  /*04b0*/  FSETP.GEU.AND P3, PT, R17, -126, PT ;  /* 0xc2fc00001100780b */ /* 0x000fca0003f6e000 */
[----:B------:R-:W-:Y:S02]  /*04c0*/  @!P6 FMUL R15, R15, 0.5 ;  /* 0x3f0000000f0fe820 */ /* 0x000fe40000400000 */
[----:B------:R-:W-:Y:S02]  /*04d0*/  @!P1 FSEL R3, R3, R14, P2 ;  /* 0x0000000e03039208 */ /* 0x000fe40001000000 */
[----:B------:R-:W-:Y:S01]  /*04e0*/  @!P5 FMUL R10, R10, 0.5 ;  /* 0x3f0000000a0ad820 */ /* 0x000fe20000400000 */
[----:B------:R-:W-:Y:S01]  /*04f0*/  FSETP.GEU.AND P2, PT, R13, -126, PT ;  /* 0xc2fc00000d00780b */ /* 0x000fe20003f4e000 */
[----:B------:R-:W1:Y:S01]  /*0500*/  MUFU.EX2 R15, R15 ;  /* 0x0000000f000f7308 */ /* 0x000e620000000800 */
[--C-:B------:R-:W-:Y:S01]  /*0510*/  FADD R4, R4, -R3.reuse ;  /* 0x8000000304047221 */ /* 0x100fe20000000000 */
[--C-:B------:R-:W-:Y:S01]  /*0520*/  FADD R11, R11, -R3.reuse ;  /* 0x800000030b0b7221 */ /* 0x100fe20000000000 */
[--C-:B------:R-:W-:Y:S01]  /*0530*/  FADD R6, R6, -R3.reuse ;  /* 0x8000000306067221 */ /* 0x100fe20000000000 */
[----:B------:R-:W-:Y:S01]  /*0540*/  FADD R14, R14, -R3 ;  /* 0x800000030e0e7221 */ /* 0x000fe20000000000 */
[----:B------:R-:W-:Y:S01]  /*0550*/  FMUL R8, R4, 1.4426950216293334961 ;  /* 0x3fb8aa3b04087820 */ /* 0x000fe20000400000 */
[----:B------:R-:W-:Y:S01]  /*0560*/  FMUL R11, R11, 1.4426950216293334961 ;  /* 0x3fb8aa3b0b0b7820 */ /* 0x000fe20000400000 */
[----:B------:R-:W-:Y:S01]  /*0570*/  FMUL R12, R6, 1.4426950216293334961 ;  /* 0x3fb8aa3b060c7820 */ /* 0x000fe20000400000 */
[----:B------:R-:W2:Y:S01]  /*0580*/  MUFU.EX2 R10, R10 ;  /* 0x0000000a000a7308 */ /* 0x000ea20000000800 */
[----:B------:R-:W-:Y:S01]  /*0590*/  FMUL R14, R14, 1.4426950216293334961 ;  /* 0x3fb8aa3b0e0e7820 */ /* 0x000fe20000400000 */
[----:B------:R-:W-:Y:S01]  /*05a0*/  FSETP.GEU.AND P1, PT, R8, -126, PT ;  /* 0xc2fc00000800780b */ /* 0x000fe20003f2e000 */
[----:B------:R-:W3:Y:S01]  /*05b0*/  LDC.64 R4, c[0x0][0x220] ;  /* 0x00008800ff047b82 */ /* 0x000ee20000000a00 */
[----:B------:R-:W-:Y:S01]  /*05c0*/  FSETP.GEU.AND P4, PT, R11, -126, PT ;  /* 0xc2fc00000b00780b */ /* 0x000fe20003f8e000 */
[----:B------:R-:W-:Y:S01]  /*05d0*/  @!P3 FMUL R17, R17, 0.5 ;  /* 0x3f0000001111b820 */ /* 0x000fe20000400000 */
[----:B------:R-:W-:Y:S01]  /*05e0*/  @!P2 FMUL R13, R13, 0.5 ;  /* 0x3f0000000d0da820 */ /* 0x000fe20000400000 */
[----:B-1----:R-:W-:Y:S01]  /*05f0*/  @!P6 FMUL R15, R15, R15 ;  /* 0x0000000f0f0fe220 */ /* 0x002fe20000400000 */
[----:B------:R-:W-:-:S02]  /*0600*/  FSETP.GEU.AND P6, PT, R12, -126, PT ;  /* 0xc2fc00000c00780b */ /* 0x000fc40003fce000 */
[----:B------:R-:W1:Y:S01]  /*0610*/  MUFU.EX2 R19, R13 ;  /* 0x0000000d00137308 */ /* 0x000e620000000800 */
[----:B------:R-:W4:Y:S01]  /*0620*/  LDC.64 R6, c[0x0][0x228] ;  /* 0x00008a00ff067b82 */ /* 0x000f220000000a00 */
[----:B--2---:R-:W-:Y:S01]  /*0630*/  @!P5 FMUL R10, R10, R10 ;  /* 0x0000000a0a0ad220 */ /* 0x004fe20000400000 */
[----:B------:R-:W-:Y:S02]  /*0640*/  FSETP.GEU.AND P5, PT, R14, -126, PT ;  /* 0xc2fc00000e00780b */ /* 0x000fe40003fae000 */
[----:B------:R-:W-:Y:S02]  /*0650*/  @!P1 FMUL R8, R8, 0.5 ;  /* 0x3f00000008089820 */ /* 0x000fe40000400000 */
[----:B------:R-:W-:Y:S01]  /*0660*/  @!P4 FMUL R11, R11, 0.5 ;  /* 0x3f0000000b0bc820 */ /* 0x000fe20000400000 */
[----:B------:R-:W2:Y:S01]  /*0670*/  MUFU.EX2 R17, R17 ;  /* 0x0000001100117308 */ /* 0x000ea20000000800 */
[----:B------:R-:W-:Y:S02]  /*0680*/  FADD R10, R15, R10 ;  /* 0x0000000a0f0a7221 */ /* 0x000fe40000000000 */
[----:B------:R-:W-:Y:S01]  /*0690*/  @!P6 FMUL R12, R12, 0.5 ;  /* 0x3f0000000c0ce820 */ /* 0x000fe20000400000 */
[----:B-1----:R-:W-:-:S04]  /*06a0*/  @!P2 FMUL R19, R19, R19 ;  /* 0x000000131313a220 */ /* 0x002fc80000400000 */
[----:B------:R-:W1:Y:S01]  /*06b0*/  MUFU.EX2 R8, R8 ;  /* 0x0000000800087308 */ /* 0x000e620000000800 */
[----:B---3--:R-:W-:-:S04]  /*06c0*/  IMAD.WIDE R4, R0, 0x4, R4 ;  /* 0x0000000400047825 */ /* 0x008fc800078e0204 */
[----:B------:R-:W-:Y:S01]  /*06d0*/  @!P5 FMUL R14, R14, 0.5 ;  /* 0x3f0000000e0ed820 */ /* 0x000fe20000400000 */
[----:B------:R3:W-:Y:S01]  /*06e0*/  @!P0 STG.E.64 desc[UR4][R4.64], R2 ;  /* 0x0000000204008986 */ /* 0x0007e2000c101b04 */
[----:B--2---:R-:W-:Y:S01]  /*06f0*/  @!P3 FMUL R17, R17, R17 ;  /* 0x000000111111b220 */ /* 0x004fe20000400000 */
[----:B------:R-:W2:Y:S01]  /*0700*/  MUFU.EX2 R9, R11 ;  /* 0x0000000b00097308 */ /* 0x000ea20000000800 */
[----:B----4-:R-:W-:-:S04]  /*0710*/  IMAD.WIDE R6, R0, 0x4, R6 ;  /* 0x0000000400067825 */ /* 0x010fc800078e0206 */
[----:B------:R-:W-:Y:S01]  /*0720*/  FADD R10, R10, R17 ;  /* 0x000000110a0a7221 */ /* 0x000fe20000000000 */
[----:B-1----:R-:W-:Y:S02]  /*0730*/  @!P1 FMUL R8, R8, R8 ;  /* 0x0000000808089220 */ /* 0x002fe40000400000 */
[----:B------:R-:W1:Y:S01]  /*0740*/  MUFU.EX2 R13, R12 ;  /* 0x0000000c000d7308 */ /* 0x000e620000000800 */
[----:B------:R-:W-:Y:S01]  /*0750*/  FADD R10, R10, R19 ;  /* 0x000000130a0a7221 */ /* 0x000fe20000000000 */
[----:B--2---:R-:W-:-:S06]  /*0760*/  @!P4 FMUL R9, R9, R9 ;  /* 0x000000090909c220 */ /* 0x004fcc0000400000 */
[----:B------:R-:W2:Y:S01]  /*0770*/  MUFU.EX2 R21, R14 ;  /* 0x0000000e00157308 */ /* 0x000ea20000000800 */
[----:B------:R-:W-:Y:S01]  /*0780*/  FADD R8, R8, R9 ;  /* 0x0000000908087221 */ /* 0x000fe20000000000 */
[----:B-1----:R-:W-:-:S04]  /*0790*/  @!P6 FMUL R13, R13, R13 ;  /* 0x0000000d0d0de220 */ /* 0x002fc80000400000 */
[----:B------:R-:W-:Y:S01]  /*07a0*/  FADD R8, R8, R13 ;  /* 0x0000000d08087221 */ /* 0x000fe20000000000 */
[----:B--2---:R-:W-:-:S04]  /*07b0*/  @!P5 FMUL R21, R21, R21 ;  /* 0x000000151515d220 */ /* 0x004fc80000400000 */
[----:B------:R-:W-:Y:S01]  /*07c0*/  FADD R11, R8, R21 ;  /* 0x00000015080b7221 */ /* 0x000fe20000000000 */
[----:B---3--:R-:W-:Y:S06]  /*07d0*/  @P0 EXIT ;  /* 0x000000000000094d */ /* 0x008fec0003800000 */
[----:B------:R-:W-:Y:S01]  /*07e0*/  STG.E.64 desc[UR4][R6.64], R10 ;  /* 0x0000000a06007986 */ /* 0x000fe2000c101b04 */
[----:B------:R-:W-:Y:S05]  /*07f0*/  EXIT ;  /* 0x000000000000794d */ /* 0x000fea0003800000 */
.L_x_0:
[----:B------:R-:W-:-:S00]  /*0800*/  BRA `(.L_x_0) ;  /* 0xfffffffc00fc7947 */ /* 0x000fc0000383ffff */
[----:B------:R-:W-:-:S00]  /*0810*/  NOP ;  /* 0x0000000000007918 */ /* 0x000fc00000000000 */
        /* <DEDUP_REMOVED lines=14> */
.L_x_1:


//--------------------- .nv.constant0.triton_poi_fused__softmax_div_eq_masked_fill_mul_2 --------------------------
	.section	.nv.constant0.triton_poi_fused__softmax_div_eq_masked_fill_mul_2,"a",@progbits
	.sectionflags	@""
	.align	4
.nv.constant0.triton_poi_fused__softmax_div_eq_masked_fill_mul_2:
	.zero		564
